//
// Generated by NVIDIA NVVM Compiler
//
// Compiler Build ID: CL-36424714
// Cuda compilation tools, release 13.0, V13.0.88
// Based on NVVM 20.0.0
//

.version 9.0
.target sm_100
.address_size 64

	// .globl	exception_in_divergent_call
.global .align 4 .b8 output[2048];
.global .align 4 .b8 input[2048];

.visible .entry exception_in_divergent_call(
	.param .u32 exception_in_divergent_call_param_0
)
{
	.reg .pred 	%p<4>;
	.reg .b32 	%r<159>;
	.reg .b64 	%rd<13>;

	ld.param.u32 	%r158, [exception_in_divergent_call_param_0];
	mov.u32 	%r1, %tid.x;
	setp.ne.s32 	%p1, %r1, %r158;
	@%p1 bra 	$L__BB0_3;
	mul.wide.u32 	%rd4, %r158, 4;
	mov.u64 	%rd5, input;
	add.s64 	%rd6, %rd5, %rd4;
	ld.global.u32 	%r5, [%rd6];
	setp.eq.s32 	%p3, %r5, %r158;
	@%p3 bra 	$L__BB0_4;
$L__BB0_2:
	mul.wide.u32 	%rd7, %r1, 4;
	mov.u64 	%rd8, output;
	add.s64 	%rd9, %rd8, %rd7;
	mov.b32 	%r6, -1;
	st.global.u32 	[%rd9], %r6;
	bra.uni 	$L__BB0_5;
$L__BB0_3:
	mul.wide.u32 	%rd1, %r1, 4;
	mov.u64 	%rd2, input;
	add.s64 	%rd3, %rd2, %rd1;
	ld.global.u32 	%r4, [%rd3];
	setp.eq.s32 	%p2, %r4, %r158;
	mov.u32 	%r158, %r1;
	@%p2 bra 	$L__BB0_2;
$L__BB0_4:
	shr.u32 	%r7, %r158, 2;
	shr.u32 	%r8, %r1, 1;
	xor.b32  	%r9, %r7, %r8;
	xor.b32  	%r10, %r9, %r1;
	shr.u32 	%r11, %r10, 2;
	xor.b32  	%r12, %r11, %r8;
	xor.b32  	%r13, %r12, %r1;
	shr.u32 	%r14, %r13, 2;
	xor.b32  	%r15, %r14, %r8;
	xor.b32  	%r16, %r15, %r1;
	shr.u32 	%r17, %r16, 2;
	xor.b32  	%r18, %r17, %r8;
	xor.b32  	%r19, %r18, %r1;
	shr.u32 	%r20, %r19, 2;
	xor.b32  	%r21, %r20, %r8;
	xor.b32  	%r22, %r21, %r1;
	shr.u32 	%r23, %r22, 2;
	xor.b32  	%r24, %r23, %r8;
	xor.b32  	%r25, %r24, %r1;
	shr.u32 	%r26, %r25, 2;
	xor.b32  	%r27, %r26, %r8;
	xor.b32  	%r28, %r27, %r1;
	shr.u32 	%r29, %r28, 2;
	xor.b32  	%r30, %r29, %r8;
	xor.b32  	%r31, %r30, %r1;
	shr.u32 	%r32, %r31, 2;
	xor.b32  	%r33, %r32, %r8;
	xor.b32  	%r34, %r33, %r1;
	shr.u32 	%r35, %r34, 2;
	xor.b32  	%r36, %r35, %r8;
	xor.b32  	%r37, %r36, %r1;
	shr.u32 	%r38, %r37, 2;
	xor.b32  	%r39, %r38, %r8;
	xor.b32  	%r40, %r39, %r1;
	shr.u32 	%r41, %r40, 2;
	xor.b32  	%r42, %r41, %r8;
	xor.b32  	%r43, %r42, %r1;
	shr.u32 	%r44, %r43, 2;
	xor.b32  	%r45, %r44, %r8;
	xor.b32  	%r46, %r45, %r1;
	shr.u32 	%r47, %r46, 2;
	xor.b32  	%r48, %r47, %r8;
	xor.b32  	%r49, %r48, %r1;
	shr.u32 	%r50, %r49, 2;
	xor.b32  	%r51, %r50, %r8;
	xor.b32  	%r52, %r51, %r1;
	shr.u32 	%r53, %r52, 2;
	xor.b32  	%r54, %r53, %r8;
	xor.b32  	%r55, %r54, %r1;
	shr.u32 	%r56, %r55, 2;
	xor.b32  	%r57, %r56, %r8;
	xor.b32  	%r58, %r57, %r1;
	shr.u32 	%r59, %r58, 2;
	xor.b32  	%r60, %r59, %r8;
	xor.b32  	%r61, %r60, %r1;
	shr.u32 	%r62, %r61, 2;
	xor.b32  	%r63, %r62, %r8;
	xor.b32  	%r64, %r63, %r1;
	shr.u32 	%r65, %r64, 2;
	xor.b32  	%r66, %r65, %r8;
	xor.b32  	%r67, %r66, %r1;
	shr.u32 	%r68, %r67, 2;
	xor.b32  	%r69, %r68, %r8;
	xor.b32  	%r70, %r69, %r1;
	shr.u32 	%r71, %r70, 2;
	xor.b32  	%r72, %r71, %r8;
	xor.b32  	%r73, %r72, %r1;
	shr.u32 	%r74, %r73, 2;
	xor.b32  	%r75, %r74, %r8;
	xor.b32  	%r76, %r75, %r1;
	shr.u32 	%r77, %r76, 2;
	xor.b32  	%r78, %r77, %r8;
	xor.b32  	%r79, %r78, %r1;
	shr.u32 	%r80, %r79, 2;
	xor.b32  	%r81, %r80, %r8;
	xor.b32  	%r82, %r81, %r1;
	shr.u32 	%r83, %r82, 2;
	xor.b32  	%r84, %r83, %r8;
	xor.b32  	%r85, %r84, %r1;
	shr.u32 	%r86, %r85, 2;
	xor.b32  	%r87, %r86, %r8;
	xor.b32  	%r88, %r87, %r1;
	shr.u32 	%r89, %r88, 2;
	xor.b32  	%r90, %r89, %r8;
	xor.b32  	%r91, %r90, %r1;
	shr.u32 	%r92, %r91, 2;
	xor.b32  	%r93, %r92, %r8;
	xor.b32  	%r94, %r93, %r1;
	shr.u32 	%r95, %r94, 2;
	xor.b32  	%r96, %r95, %r8;
	xor.b32  	%r97, %r96, %r1;
	shr.u32 	%r98, %r97, 2;
	xor.b32  	%r99, %r98, %r8;
	xor.b32  	%r100, %r99, %r1;
	shr.u32 	%r101, %r100, 2;
	xor.b32  	%r102, %r101, %r8;
	xor.b32  	%r103, %r102, %r1;
	shr.u32 	%r104, %r103, 2;
	xor.b32  	%r105, %r104, %r8;
	xor.b32  	%r106, %r105, %r1;
	shr.u32 	%r107, %r106, 2;
	xor.b32  	%r108, %r107, %r8;
	xor.b32  	%r109, %r108, %r1;
	shr.u32 	%r110, %r109, 2;
	xor.b32  	%r111, %r110, %r8;
	xor.b32  	%r112, %r111, %r1;
	shr.u32 	%r113, %r112, 2;
	xor.b32  	%r114, %r113, %r8;
	xor.b32  	%r115, %r114, %r1;
	shr.u32 	%r116, %r115, 2;
	xor.b32  	%r117, %r116, %r8;
	xor.b32  	%r118, %r117, %r1;
	shr.u32 	%r119, %r118, 2;
	xor.b32  	%r120, %r119, %r8;
	xor.b32  	%r121, %r120, %r1;
	shr.u32 	%r122, %r121, 2;
	xor.b32  	%r123, %r122, %r8;
	xor.b32  	%r124, %r123, %r1;
	shr.u32 	%r125, %r124, 2;
	xor.b32  	%r126, %r125, %r8;
	xor.b32  	%r127, %r126, %r1;
	shr.u32 	%r128, %r127, 2;
	xor.b32  	%r129, %r128, %r8;
	xor.b32  	%r130, %r129, %r1;
	shr.u32 	%r131, %r130, 2;
	xor.b32  	%r132, %r131, %r8;
	xor.b32  	%r133, %r132, %r1;
	shr.u32 	%r134, %r133, 2;
	xor.b32  	%r135, %r134, %r8;
	xor.b32  	%r136, %r135, %r1;
	shr.u32 	%r137, %r136, 2;
	xor.b32  	%r138, %r137, %r8;
	xor.b32  	%r139, %r138, %r1;
	shr.u32 	%r140, %r139, 2;
	xor.b32  	%r141, %r140, %r8;
	xor.b32  	%r142, %r141, %r1;
	shr.u32 	%r143, %r142, 2;
	xor.b32  	%r144, %r143, %r8;
	xor.b32  	%r145, %r144, %r1;
	shr.u32 	%r146, %r145, 2;
	xor.b32  	%r147, %r146, %r8;
	xor.b32  	%r148, %r147, %r1;
	shr.u32 	%r149, %r148, 2;
	xor.b32  	%r150, %r149, %r8;
	xor.b32  	%r151, %r150, %r1;
	shr.u32 	%r152, %r151, 2;
	xor.b32  	%r153, %r152, %r8;
	xor.b32  	%r154, %r153, %r1;
	shr.u32 	%r155, %r154, 2;
	xor.b32  	%r156, %r155, %r8;
	xor.b32  	%r157, %r156, %r1;
	mul.wide.u32 	%rd10, %r1, 4;
	mov.u64 	%rd11, output;
	add.s64 	%rd12, %rd11, %rd10;
	st.global.u32 	[%rd12], %r157;
$L__BB0_5:
	ret;

}
	// .globl	exception_in_loop
.visible .entry exception_in_loop(
	.param .u32 exception_in_loop_param_0
)
{
	.reg .pred 	%p<9>;
	.reg .b32 	%r<46>;
	.reg .b64 	%rd<7>;

	ld.param.u32 	%r24, [exception_in_loop_param_0];
	mov.u32 	%r1, %tid.x;
	setp.eq.s32 	%p1, %r1, 0;
	mov.b32 	%r37, 0;
	@%p1 bra 	$L__BB1_4;
	mov.b32 	%r37, 0;
	mov.u32 	%r2, %ntid.x;
	mov.u64 	%rd2, input;
	mov.u32 	%r38, %r37;
$L__BB1_2:
	mul.wide.u32 	%rd1, %r38, 4;
	add.s64 	%rd3, %rd2, %rd1;
	ld.global.u32 	%r9, [%rd3];
	setp.gt.u32 	%p2, %r9, %r2;
	mov.b32 	%r45, -1;
	@%p2 bra 	$L__BB1_11;
	add.s32 	%r37, %r9, %r37;
	add.s32 	%r38, %r38, 1;
	setp.eq.s32 	%p3, %r38, %r1;
	@%p3 bra 	$L__BB1_4;
	bra.uni 	$L__BB1_2;
$L__BB1_4:
	setp.eq.s32 	%p4, %r24, 0;
	mov.u32 	%r45, %r37;
	@%p4 bra 	$L__BB1_11;
	and.b32  	%r4, %r24, 3;
	setp.lt.u32 	%p5, %r24, 4;
	mov.u32 	%r45, %r37;
	@%p5 bra 	$L__BB1_8;
	shr.u32 	%r5, %r1, 1;
	and.b32  	%r29, %r24, -4;
	neg.s32 	%r39, %r29;
	mov.u32 	%r45, %r37;
$L__BB1_7:
	shr.u32 	%r30, %r45, 2;
	xor.b32  	%r31, %r1, %r30;
	xor.b32  	%r32, %r31, %r5;
	shr.u32 	%r33, %r32, 2;
	xor.b32  	%r34, %r1, %r33;
	xor.b32  	%r45, %r34, %r5;
	add.s32 	%r39, %r39, 4;
	setp.ne.s32 	%p6, %r39, 0;
	@%p6 bra 	$L__BB1_7;
$L__BB1_8:
	setp.eq.s32 	%p7, %r4, 0;
	@%p7 bra 	$L__BB1_11;
	neg.s32 	%r43, %r4;
$L__BB1_10:
	.pragma "nounroll";
	shr.u32 	%r35, %r45, 1;
	xor.b32  	%r45, %r35, %r1;
	add.s32 	%r43, %r43, 1;
	setp.ne.s32 	%p8, %r43, 0;
	@%p8 bra 	$L__BB1_10;
$L__BB1_11:
	mul.wide.u32 	%rd4, %r1, 4;
	mov.u64 	%rd5, output;
	add.s64 	%rd6, %rd5, %rd4;
	st.global.u32 	[%rd6], %r45;
	ret;

}
	// .globl	exception_in_conditional
.visible .entry exception_in_conditional()
{
	.reg .pred 	%p<3>;
	.reg .b32 	%r<428>;
	.reg .b64 	%rd<7>;

	mov.u32 	%r1, %tid.x;
	mul.wide.u32 	%rd1, %r1, 4;
	mov.u64 	%rd2, input;
	add.s64 	%rd3, %rd2, %rd1;
	ld.global.u32 	%r2, [%rd3];
	setp.eq.s32 	%p1, %r2, 0;
	mov.b32 	%r426, 0;
	@%p1 bra 	$L__BB2_3;
	mov.u32 	%r9, %ntid.x;
	setp.gt.u32 	%p2, %r2, %r9;
	mov.b32 	%r427, -1;
	@%p2 bra 	$L__BB2_4;
	shr.u32 	%r426, %r2, 1;
$L__BB2_3:
	add.s32 	%r11, %r426, %r1;
	shr.u32 	%r12, %r11, 1;
	add.s32 	%r13, %r12, %r1;
	shr.u32 	%r14, %r13, 1;
	add.s32 	%r15, %r14, %r1;
	shr.u32 	%r16, %r15, 1;
	add.s32 	%r17, %r16, %r1;
	shr.u32 	%r18, %r17, 1;
	add.s32 	%r19, %r18, %r1;
	shr.u32 	%r20, %r19, 1;
	add.s32 	%r21, %r20, %r1;
	shr.u32 	%r22, %r21, 1;
	and.b32  	%r24, %r22, %r1;
	xor.b32  	%r25, %r22, %r1;
	shr.u32 	%r26, %r25, 1;
	add.s32 	%r27, %r24, %r26;
	and.b32  	%r28, %r27, %r1;
	xor.b32  	%r29, %r27, %r1;
	shr.u32 	%r30, %r29, 1;
	add.s32 	%r31, %r28, %r30;
	and.b32  	%r32, %r31, %r1;
	xor.b32  	%r33, %r31, %r1;
	shr.u32 	%r34, %r33, 1;
	add.s32 	%r35, %r32, %r34;
	and.b32  	%r37, %r35, %r1;
	xor.b32  	%r38, %r35, %r1;
	shr.u32 	%r39, %r38, 1;
	add.s32 	%r40, %r37, %r39;
	and.b32  	%r41, %r40, %r1;
	xor.b32  	%r42, %r40, %r1;
	shr.u32 	%r43, %r42, 1;
	add.s32 	%r44, %r41, %r43;
	and.b32  	%r45, %r44, %r1;
	xor.b32  	%r46, %r44, %r1;
	shr.u32 	%r47, %r46, 1;
	add.s32 	%r48, %r45, %r47;
	and.b32  	%r50, %r48, %r1;
	xor.b32  	%r51, %r48, %r1;
	shr.u32 	%r52, %r51, 1;
	add.s32 	%r53, %r50, %r52;
	and.b32  	%r54, %r53, %r1;
	xor.b32  	%r55, %r53, %r1;
	shr.u32 	%r56, %r55, 1;
	add.s32 	%r57, %r54, %r56;
	and.b32  	%r58, %r57, %r1;
	xor.b32  	%r59, %r57, %r1;
	shr.u32 	%r60, %r59, 1;
	add.s32 	%r61, %r58, %r60;
	and.b32  	%r63, %r61, %r1;
	xor.b32  	%r64, %r61, %r1;
	shr.u32 	%r65, %r64, 1;
	add.s32 	%r66, %r63, %r65;
	and.b32  	%r67, %r66, %r1;
	xor.b32  	%r68, %r66, %r1;
	shr.u32 	%r69, %r68, 1;
	add.s32 	%r70, %r67, %r69;
	and.b32  	%r71, %r70, %r1;
	xor.b32  	%r72, %r70, %r1;
	shr.u32 	%r73, %r72, 1;
	add.s32 	%r74, %r71, %r73;
	and.b32  	%r76, %r74, %r1;
	xor.b32  	%r77, %r74, %r1;
	shr.u32 	%r78, %r77, 1;
	add.s32 	%r79, %r76, %r78;
	and.b32  	%r80, %r79, %r1;
	xor.b32  	%r81, %r79, %r1;
	shr.u32 	%r82, %r81, 1;
	add.s32 	%r83, %r80, %r82;
	and.b32  	%r84, %r83, %r1;
	xor.b32  	%r85, %r83, %r1;
	shr.u32 	%r86, %r85, 1;
	add.s32 	%r87, %r84, %r86;
	and.b32  	%r89, %r87, %r1;
	xor.b32  	%r90, %r87, %r1;
	shr.u32 	%r91, %r90, 1;
	add.s32 	%r92, %r89, %r91;
	and.b32  	%r93, %r92, %r1;
	xor.b32  	%r94, %r92, %r1;
	shr.u32 	%r95, %r94, 1;
	add.s32 	%r96, %r93, %r95;
	and.b32  	%r97, %r96, %r1;
	xor.b32  	%r98, %r96, %r1;
	shr.u32 	%r99, %r98, 1;
	add.s32 	%r100, %r97, %r99;
	and.b32  	%r102, %r100, %r1;
	xor.b32  	%r103, %r100, %r1;
	shr.u32 	%r104, %r103, 1;
	add.s32 	%r105, %r102, %r104;
	and.b32  	%r106, %r105, %r1;
	xor.b32  	%r107, %r105, %r1;
	shr.u32 	%r108, %r107, 1;
	add.s32 	%r109, %r106, %r108;
	and.b32  	%r110, %r109, %r1;
	xor.b32  	%r111, %r109, %r1;
	shr.u32 	%r112, %r111, 1;
	add.s32 	%r113, %r110, %r112;
	and.b32  	%r115, %r113, %r1;
	xor.b32  	%r116, %r113, %r1;
	shr.u32 	%r117, %r116, 1;
	add.s32 	%r118, %r115, %r117;
	and.b32  	%r119, %r118, %r1;
	xor.b32  	%r120, %r118, %r1;
	shr.u32 	%r121, %r120, 1;
	add.s32 	%r122, %r119, %r121;
	and.b32  	%r123, %r122, %r1;
	xor.b32  	%r124, %r122, %r1;
	shr.u32 	%r125, %r124, 1;
	add.s32 	%r126, %r123, %r125;
	and.b32  	%r128, %r126, %r1;
	xor.b32  	%r129, %r126, %r1;
	shr.u32 	%r130, %r129, 1;
	add.s32 	%r131, %r128, %r130;
	and.b32  	%r132, %r131, %r1;
	xor.b32  	%r133, %r131, %r1;
	shr.u32 	%r134, %r133, 1;
	add.s32 	%r135, %r132, %r134;
	and.b32  	%r136, %r135, %r1;
	xor.b32  	%r137, %r135, %r1;
	shr.u32 	%r138, %r137, 1;
	add.s32 	%r139, %r136, %r138;
	and.b32  	%r141, %r139, %r1;
	xor.b32  	%r142, %r139, %r1;
	shr.u32 	%r143, %r142, 1;
	add.s32 	%r144, %r141, %r143;
	and.b32  	%r145, %r144, %r1;
	xor.b32  	%r146, %r144, %r1;
	shr.u32 	%r147, %r146, 1;
	add.s32 	%r148, %r145, %r147;
	and.b32  	%r149, %r148, %r1;
	xor.b32  	%r150, %r148, %r1;
	shr.u32 	%r151, %r150, 1;
	add.s32 	%r152, %r149, %r151;
	and.b32  	%r154, %r152, %r1;
	xor.b32  	%r155, %r152, %r1;
	shr.u32 	%r156, %r155, 1;
	add.s32 	%r157, %r154, %r156;
	and.b32  	%r158, %r157, %r1;
	xor.b32  	%r159, %r157, %r1;
	shr.u32 	%r160, %r159, 1;
	add.s32 	%r161, %r158, %r160;
	and.b32  	%r162, %r161, %r1;
	xor.b32  	%r163, %r161, %r1;
	shr.u32 	%r164, %r163, 1;
	add.s32 	%r165, %r162, %r164;
	and.b32  	%r167, %r165, %r1;
	xor.b32  	%r168, %r165, %r1;
	shr.u32 	%r169, %r168, 1;
	add.s32 	%r170, %r167, %r169;
	and.b32  	%r171, %r170, %r1;
	xor.b32  	%r172, %r170, %r1;
	shr.u32 	%r173, %r172, 1;
	add.s32 	%r174, %r171, %r173;
	and.b32  	%r175, %r174, %r1;
	xor.b32  	%r176, %r174, %r1;
	shr.u32 	%r177, %r176, 1;
	add.s32 	%r178, %r175, %r177;
	and.b32  	%r180, %r178, %r1;
	xor.b32  	%r181, %r178, %r1;
	shr.u32 	%r182, %r181, 1;
	add.s32 	%r183, %r180, %r182;
	and.b32  	%r184, %r183, %r1;
	xor.b32  	%r185, %r183, %r1;
	shr.u32 	%r186, %r185, 1;
	add.s32 	%r187, %r184, %r186;
	and.b32  	%r188, %r187, %r1;
	xor.b32  	%r189, %r187, %r1;
	shr.u32 	%r190, %r189, 1;
	add.s32 	%r191, %r188, %r190;
	and.b32  	%r193, %r191, %r1;
	xor.b32  	%r194, %r191, %r1;
	shr.u32 	%r195, %r194, 1;
	add.s32 	%r196, %r193, %r195;
	and.b32  	%r197, %r196, %r1;
	xor.b32  	%r198, %r196, %r1;
	shr.u32 	%r199, %r198, 1;
	add.s32 	%r200, %r197, %r199;
	and.b32  	%r201, %r200, %r1;
	xor.b32  	%r202, %r200, %r1;
	shr.u32 	%r203, %r202, 1;
	add.s32 	%r204, %r201, %r203;
	and.b32  	%r206, %r204, %r1;
	xor.b32  	%r207, %r204, %r1;
	shr.u32 	%r208, %r207, 1;
	add.s32 	%r209, %r206, %r208;
	and.b32  	%r210, %r209, %r1;
	xor.b32  	%r211, %r209, %r1;
	shr.u32 	%r212, %r211, 1;
	add.s32 	%r213, %r210, %r212;
	and.b32  	%r214, %r213, %r1;
	xor.b32  	%r215, %r213, %r1;
	shr.u32 	%r216, %r215, 1;
	add.s32 	%r217, %r214, %r216;
	and.b32  	%r219, %r217, %r1;
	xor.b32  	%r220, %r217, %r1;
	shr.u32 	%r221, %r220, 1;
	add.s32 	%r222, %r219, %r221;
	and.b32  	%r223, %r222, %r1;
	xor.b32  	%r224, %r222, %r1;
	shr.u32 	%r225, %r224, 1;
	add.s32 	%r226, %r223, %r225;
	and.b32  	%r227, %r226, %r1;
	xor.b32  	%r228, %r226, %r1;
	shr.u32 	%r229, %r228, 1;
	add.s32 	%r230, %r227, %r229;
	and.b32  	%r232, %r230, %r1;
	xor.b32  	%r233, %r230, %r1;
	shr.u32 	%r234, %r233, 1;
	add.s32 	%r235, %r232, %r234;
	and.b32  	%r236, %r235, %r1;
	xor.b32  	%r237, %r235, %r1;
	shr.u32 	%r238, %r237, 1;
	add.s32 	%r239, %r236, %r238;
	and.b32  	%r240, %r239, %r1;
	xor.b32  	%r241, %r239, %r1;
	shr.u32 	%r242, %r241, 1;
	add.s32 	%r243, %r240, %r242;
	and.b32  	%r245, %r243, %r1;
	xor.b32  	%r246, %r243, %r1;
	shr.u32 	%r247, %r246, 1;
	add.s32 	%r248, %r245, %r247;
	and.b32  	%r249, %r248, %r1;
	xor.b32  	%r250, %r248, %r1;
	shr.u32 	%r251, %r250, 1;
	add.s32 	%r252, %r249, %r251;
	and.b32  	%r253, %r252, %r1;
	xor.b32  	%r254, %r252, %r1;
	shr.u32 	%r255, %r254, 1;
	add.s32 	%r256, %r253, %r255;
	and.b32  	%r258, %r256, %r1;
	xor.b32  	%r259, %r256, %r1;
	shr.u32 	%r260, %r259, 1;
	add.s32 	%r261, %r258, %r260;
	and.b32  	%r262, %r261, %r1;
	xor.b32  	%r263, %r261, %r1;
	shr.u32 	%r264, %r263, 1;
	add.s32 	%r265, %r262, %r264;
	and.b32  	%r266, %r265, %r1;
	xor.b32  	%r267, %r265, %r1;
	shr.u32 	%r268, %r267, 1;
	add.s32 	%r269, %r266, %r268;
	and.b32  	%r271, %r269, %r1;
	xor.b32  	%r272, %r269, %r1;
	shr.u32 	%r273, %r272, 1;
	add.s32 	%r274, %r271, %r273;
	and.b32  	%r275, %r274, %r1;
	xor.b32  	%r276, %r274, %r1;
	shr.u32 	%r277, %r276, 1;
	add.s32 	%r278, %r275, %r277;
	and.b32  	%r279, %r278, %r1;
	xor.b32  	%r280, %r278, %r1;
	shr.u32 	%r281, %r280, 1;
	add.s32 	%r282, %r279, %r281;
	and.b32  	%r284, %r282, %r1;
	xor.b32  	%r285, %r282, %r1;
	shr.u32 	%r286, %r285, 1;
	add.s32 	%r287, %r284, %r286;
	and.b32  	%r288, %r287, %r1;
	xor.b32  	%r289, %r287, %r1;
	shr.u32 	%r290, %r289, 1;
	add.s32 	%r291, %r288, %r290;
	and.b32  	%r292, %r291, %r1;
	xor.b32  	%r293, %r291, %r1;
	shr.u32 	%r294, %r293, 1;
	add.s32 	%r295, %r292, %r294;
	and.b32  	%r297, %r295, %r1;
	xor.b32  	%r298, %r295, %r1;
	shr.u32 	%r299, %r298, 1;
	add.s32 	%r300, %r297, %r299;
	and.b32  	%r301, %r300, %r1;
	xor.b32  	%r302, %r300, %r1;
	shr.u32 	%r303, %r302, 1;
	add.s32 	%r304, %r301, %r303;
	and.b32  	%r305, %r304, %r1;
	xor.b32  	%r306, %r304, %r1;
	shr.u32 	%r307, %r306, 1;
	add.s32 	%r308, %r305, %r307;
	and.b32  	%r310, %r308, %r1;
	xor.b32  	%r311, %r308, %r1;
	shr.u32 	%r312, %r311, 1;
	add.s32 	%r313, %r310, %r312;
	and.b32  	%r314, %r313, %r1;
	xor.b32  	%r315, %r313, %r1;
	shr.u32 	%r316, %r315, 1;
	add.s32 	%r317, %r314, %r316;
	and.b32  	%r318, %r317, %r1;
	xor.b32  	%r319, %r317, %r1;
	shr.u32 	%r320, %r319, 1;
	add.s32 	%r321, %r318, %r320;
	and.b32  	%r323, %r321, %r1;
	xor.b32  	%r324, %r321, %r1;
	shr.u32 	%r325, %r324, 1;
	add.s32 	%r326, %r323, %r325;
	and.b32  	%r327, %r326, %r1;
	xor.b32  	%r328, %r326, %r1;
	shr.u32 	%r329, %r328, 1;
	add.s32 	%r330, %r327, %r329;
	and.b32  	%r331, %r330, %r1;
	xor.b32  	%r332, %r330, %r1;
	shr.u32 	%r333, %r332, 1;
	add.s32 	%r334, %r331, %r333;
	and.b32  	%r336, %r334, %r1;
	xor.b32  	%r337, %r334, %r1;
	shr.u32 	%r338, %r337, 1;
	add.s32 	%r339, %r336, %r338;
	and.b32  	%r340, %r339, %r1;
	xor.b32  	%r341, %r339, %r1;
	shr.u32 	%r342, %r341, 1;
	add.s32 	%r343, %r340, %r342;
	and.b32  	%r344, %r343, %r1;
	xor.b32  	%r345, %r343, %r1;
	shr.u32 	%r346, %r345, 1;
	add.s32 	%r347, %r344, %r346;
	and.b32  	%r349, %r347, %r1;
	xor.b32  	%r350, %r347, %r1;
	shr.u32 	%r351, %r350, 1;
	add.s32 	%r352, %r349, %r351;
	and.b32  	%r353, %r352, %r1;
	xor.b32  	%r354, %r352, %r1;
	shr.u32 	%r355, %r354, 1;
	add.s32 	%r356, %r353, %r355;
	and.b32  	%r357, %r356, %r1;
	xor.b32  	%r358, %r356, %r1;
	shr.u32 	%r359, %r358, 1;
	add.s32 	%r360, %r357, %r359;
	and.b32  	%r362, %r360, %r1;
	xor.b32  	%r363, %r360, %r1;
	shr.u32 	%r364, %r363, 1;
	add.s32 	%r365, %r362, %r364;
	and.b32  	%r366, %r365, %r1;
	xor.b32  	%r367, %r365, %r1;
	shr.u32 	%r368, %r367, 1;
	add.s32 	%r369, %r366, %r368;
	and.b32  	%r370, %r369, %r1;
	xor.b32  	%r371, %r369, %r1;
	shr.u32 	%r372, %r371, 1;
	add.s32 	%r373, %r370, %r372;
	and.b32  	%r375, %r373, %r1;
	xor.b32  	%r376, %r373, %r1;
	shr.u32 	%r377, %r376, 1;
	add.s32 	%r378, %r375, %r377;
	and.b32  	%r379, %r378, %r1;
	xor.b32  	%r380, %r378, %r1;
	shr.u32 	%r381, %r380, 1;
	add.s32 	%r382, %r379, %r381;
	and.b32  	%r383, %r382, %r1;
	xor.b32  	%r384, %r382, %r1;
	shr.u32 	%r385, %r384, 1;
	add.s32 	%r386, %r383, %r385;
	and.b32  	%r388, %r386, %r1;
	xor.b32  	%r389, %r386, %r1;
	shr.u32 	%r390, %r389, 1;
	add.s32 	%r391, %r388, %r390;
	and.b32  	%r392, %r391, %r1;
	xor.b32  	%r393, %r391, %r1;
	shr.u32 	%r394, %r393, 1;
	add.s32 	%r395, %r392, %r394;
	and.b32  	%r396, %r395, %r1;
	xor.b32  	%r397, %r395, %r1;
	shr.u32 	%r398, %r397, 1;
	add.s32 	%r399, %r396, %r398;
	and.b32  	%r401, %r399, %r1;
	xor.b32  	%r402, %r399, %r1;
	shr.u32 	%r403, %r402, 1;
	add.s32 	%r404, %r401, %r403;
	and.b32  	%r405, %r404, %r1;
	xor.b32  	%r406, %r404, %r1;
	shr.u32 	%r407, %r406, 1;
	add.s32 	%r408, %r405, %r407;
	and.b32  	%r409, %r408, %r1;
	xor.b32  	%r410, %r408, %r1;
	shr.u32 	%r411, %r410, 1;
	add.s32 	%r412, %r409, %r411;
	and.b32  	%r414, %r412, %r1;
	xor.b32  	%r415, %r412, %r1;
	shr.u32 	%r416, %r415, 1;
	add.s32 	%r417, %r414, %r416;
	and.b32  	%r418, %r417, %r1;
	xor.b32  	%r419, %r417, %r1;
	shr.u32 	%r420, %r419, 1;
	add.s32 	%r421, %r418, %r420;
	and.b32  	%r422, %r421, %r1;
	xor.b32  	%r423, %r421, %r1;
	shr.u32 	%r424, %r423, 1;
	add.s32 	%r425, %r422, %r424;
	add.s32 	%r427, %r425, %r1;
$L__BB2_4:
	mov.u64 	%rd5, output;
	add.s64 	%rd6, %rd5, %rd1;
	st.global.u32 	[%rd6], %r427;
	ret;

}


// ===== COMPILED SASS (sm_100) =====

	.target	sm_100

	.elftype	@"ET_EXEC"


//--------------------- .note.nv.tkinfo           --------------------------
	.section	.note.nv.tkinfo,"",@"SHT_NOTE"
	.sectionflags	@"SHF_NOTE_NV_TKINFO"
	.tkinfo
        /*0018*/ 	.word	0x00000002
        /*0030*/ 	.string	""
        /*0030*/ 	.string	"ptxas"
        /*0030*/ 	.string	"Cuda compilation tools, release 13.0, V13.0.88"
        /*0030*/ 	.string	"Build cuda_13.0.r13.0/compiler.36424714_0"
        /*0030*/ 	.string	"-arch sm_100 -m 64 "



//--------------------- .note.nv.cuinfo           --------------------------
	.section	.note.nv.cuinfo,"",@"SHT_NOTE"
	.sectionflags	@"SHF_NOTE_NV_CUINFO"
        /*0018*/ 	.short	0x0002
        /*001a*/ 	.short	0x0064
        /*001c*/ 	.short	0x0082
	.zero		2


//--------------------- .nv.info                  --------------------------
	.section	.nv.info,"",@"SHT_CUDA_INFO"
	.align	4


	//----- nvinfo : EIATTR_REGCOUNT
	.align		4
        /*0000*/ 	.byte	0x04, 0x2f
        /*0002*/ 	.short	(.L_3 - .L_2)
	.align		4
.L_2:
        /*0004*/ 	.word	index@(exception_in_divergent_call)
        /*0008*/ 	.word	0x00000008


	//----- nvinfo : EIATTR_FRAME_SIZE
	.align		4
.L_3:
        /*000c*/ 	.byte	0x04, 0x11
        /*000e*/ 	.short	(.L_5 - .L_4)
	.align		4
.L_4:
        /*0010*/ 	.word	index@(exception_in_divergent_call)
        /*0014*/ 	.word	0x00000000


	//----- nvinfo : EIATTR_REGCOUNT
	.align		4
.L_5:
        /*0018*/ 	.byte	0x04, 0x2f
        /*001a*/ 	.short	(.L_7 - .L_6)
	.align		4
.L_6:
        /*001c*/ 	.word	index@(exception_in_loop)
        /*0020*/ 	.word	0x0000000c


	//----- nvinfo : EIATTR_FRAME_SIZE
	.align		4
.L_7:
        /*0024*/ 	.byte	0x04, 0x11
        /*0026*/ 	.short	(.L_9 - .L_8)
	.align		4
.L_8:
        /*0028*/ 	.word	index@(exception_in_loop)
        /*002c*/ 	.word	0x00000000


	//----- nvinfo : EIATTR_REGCOUNT
	.align		4
.L_9:
        /*0030*/ 	.byte	0x04, 0x2f
        /*0032*/ 	.short	(.L_11 - .L_10)
	.align		4
.L_10:
        /*0034*/ 	.word	index@(exception_in_conditional)
        /*0038*/ 	.word	0x00000008


	//----- nvinfo : EIATTR_FRAME_SIZE
	.align		4
.L_11:
        /*003c*/ 	.byte	0x04, 0x11
        /*003e*/ 	.short	(.L_13 - .L_12)
	.align		4
.L_12:
        /*0040*/ 	.word	index@(exception_in_conditional)
        /*0044*/ 	.word	0x00000000


	//----- nvinfo : EIATTR_MIN_STACK_SIZE
	.align		4
.L_13:
        /*0048*/ 	.byte	0x04, 0x12
        /*004a*/ 	.short	(.L_15 - .L_14)
	.align		4
.L_14:
        /*004c*/ 	.word	index@(exception_in_conditional)
        /*0050*/ 	.word	0x00000000


	//----- nvinfo : EIATTR_MIN_STACK_SIZE
	.align		4
.L_15:
        /*0054*/ 	.byte	0x04, 0x12
        /*0056*/ 	.short	(.L_17 - .L_16)
	.align		4
.L_16:
        /*0058*/ 	.word	index@(exception_in_loop)
        /*005c*/ 	.word	0x00000000


	//----- nvinfo : EIATTR_MIN_STACK_SIZE
	.align		4
.L_17:
        /*0060*/ 	.byte	0x04, 0x12
        /*0062*/ 	.short	(.L_19 - .L_18)
	.align		4
.L_18:
        /*0064*/ 	.word	index@(exception_in_divergent_call)
        /*0068*/ 	.word	0x00000000
.L_19:


//--------------------- .nv.compat                --------------------------
	.section	.nv.compat,"",@"SHT_CUDA_COMPAT_INFO"
	.align	4
        /*0000*/ 	.byte	0x02, 0x09, 0x00, 0x00, 0x02, 0x02, 0x01, 0x00, 0x02, 0x05, 0x05, 0x00, 0x03, 0x07, 0x01, 0x01
        /*0010*/ 	.byte	0x02, 0x03, 0x00, 0x00, 0x02, 0x06, 0x01, 0x00, 0x04, 0x0b, 0x08, 0x00, 0x09, 0x00, 0x00, 0x00
        /*0020*/ 	.byte	0x00, 0x00, 0x00, 0x00


//--------------------- .nv.info.exception_in_conditional --------------------------
	.section	.nv.info.exception_in_conditional,"",@"SHT_CUDA_INFO"
	.sectionflags	@""
	.align	4


	//----- nvinfo : EIATTR_CUDA_API_VERSION
	.align		4
        /*0000*/ 	.byte	0x04, 0x37
        /*0002*/ 	.short	(.L_21 - .L_20)
.L_20:
        /*0004*/ 	.word	0x00000082


	//----- nvinfo : EIATTR_SPARSE_MMA_MASK
	.align		4
.L_21:
        /*0008*/ 	.byte	0x03, 0x50
        /*000a*/ 	.short	0x0000


	//----- nvinfo : EIATTR_MAXREG_COUNT
	.align		4
        /*000c*/ 	.byte	0x03, 0x1b
        /*000e*/ 	.short	0x00ff


	//----- nvinfo : EIATTR_MERCURY_ISA_VERSION
	.align		4
        /*0010*/ 	.byte	0x03, 0x5f
        /*0012*/ 	.short	0x0101


	//----- nvinfo : EIATTR_VRC_CTA_INIT_COUNT
	.align		4
        /*0014*/ 	.byte	0x02, 0x4a
	.zero		1
	.zero		1


	//----- nvinfo : EIATTR_EXIT_INSTR_OFFSETS
	.align		4
        /*0018*/ 	.byte	0x04, 0x1c
        /*001a*/ 	.short	(.L_23 - .L_22)


	//   ....[0]....
.L_22:
        /*001c*/ 	.word	0x00001360


	//----- nvinfo : EIATTR_CRS_STACK_SIZE
	.align		4
.L_23:
        /*0020*/ 	.byte	0x04, 0x1e
        /*0022*/ 	.short	(.L_25 - .L_24)
.L_24:
        /*0024*/ 	.word	0x00000000


	//----- nvinfo : EIATTR_SW_WAR
	.align		4
.L_25:
        /*0028*/ 	.byte	0x04, 0x36
        /*002a*/ 	.short	(.L_27 - .L_26)
.L_26:
        /*002c*/ 	.word	0x00000008
.L_27:


//--------------------- .nv.info.exception_in_loop --------------------------
	.section	.nv.info.exception_in_loop,"",@"SHT_CUDA_INFO"
	.sectionflags	@""
	.align	4


	//----- nvinfo : EIATTR_CUDA_API_VERSION
	.align		4
        /*0000*/ 	.byte	0x04, 0x37
        /*0002*/ 	.short	(.L_29 - .L_28)
.L_28:
        /*0004*/ 	.word	0x00000082


	//----- nvinfo : EIATTR_KPARAM_INFO
	.align		4
.L_29:
        /*0008*/ 	.byte	0x04, 0x17
        /*000a*/ 	.short	(.L_31 - .L_30)
.L_30:
        /*000c*/ 	.word	0x00000000
        /*0010*/ 	.short	0x0000
        /*0012*/ 	.short	0x0000
        /*0014*/ 	.byte	0x00, 0xf0, 0x11, 0x00


	//----- nvinfo : EIATTR_SPARSE_MMA_MASK
	.align		4
.L_31:
        /*0018*/ 	.byte	0x03, 0x50
        /*001a*/ 	.short	0x0000


	//----- nvinfo : EIATTR_MAXREG_COUNT
	.align		4
        /*001c*/ 	.byte	0x03, 0x1b
        /*001e*/ 	.short	0x00ff


	//----- nvinfo : EIATTR_MERCURY_ISA_VERSION
	.align		4
        /*0020*/ 	.byte	0x03, 0x5f
        /*0022*/ 	.short	0x0101


	//----- nvinfo : EIATTR_VRC_CTA_INIT_COUNT
	.align		4
        /*0024*/ 	.byte	0x02, 0x4a
	.zero		1
	.zero		1


	//----- nvinfo : EIATTR_EXIT_INSTR_OFFSETS
	.align		4
        /*0028*/ 	.byte	0x04, 0x1c
        /*002a*/ 	.short	(.L_33 - .L_32)


	//   ....[0]....
.L_32:
        /*002c*/ 	.word	0x00000640


	//----- nvinfo : EIATTR_CRS_STACK_SIZE
	.align		4
.L_33:
        /*0030*/ 	.byte	0x04, 0x1e
        /*0032*/ 	.short	(.L_35 - .L_34)
.L_34:
        /*0034*/ 	.word	0x00000000


	//----- nvinfo : EIATTR_CBANK_PARAM_SIZE
	.align		4
.L_35:
        /*0038*/ 	.byte	0x03, 0x19
        /*003a*/ 	.short	0x0004


	//----- nvinfo : EIATTR_PARAM_CBANK
	.align		4
        /*003c*/ 	.byte	0x04, 0x0a
        /*003e*/ 	.short	(.L_37 - .L_36)
	.align		4
.L_36:
        /*0040*/ 	.word	index@(.nv.constant0.exception_in_loop)
        /*0044*/ 	.short	0x0380
        /*0046*/ 	.short	0x0004


	//----- nvinfo : EIATTR_SW_WAR
	.align		4
.L_37:
        /*0048*/ 	.byte	0x04, 0x36
        /*004a*/ 	.short	(.L_39 - .L_38)
.L_38:
        /*004c*/ 	.word	0x00000008
.L_39:


//--------------------- .nv.info.exception_in_divergent_call --------------------------
	.section	.nv.info.exception_in_divergent_call,"",@"SHT_CUDA_INFO"
	.sectionflags	@""
	.align	4


	//----- nvinfo : EIATTR_CUDA_API_VERSION
	.align		4
        /*0000*/ 	.byte	0x04, 0x37
        /*0002*/ 	.short	(.L_41 - .L_40)
.L_40:
        /*0004*/ 	.word	0x00000082


	//----- nvinfo : EIATTR_KPARAM_INFO
	.align		4
.L_41:
        /*0008*/ 	.byte	0x04, 0x17
        /*000a*/ 	.short	(.L_43 - .L_42)
.L_42:
        /*000c*/ 	.word	0x00000000
        /*0010*/ 	.short	0x0000
        /*0012*/ 	.short	0x0000
        /*0014*/ 	.byte	0x00, 0xf0, 0x11, 0x00


	//----- nvinfo : EIATTR_SPARSE_MMA_MASK
	.align		4
.L_43:
        /*0018*/ 	.byte	0x03, 0x50
        /*001a*/ 	.short	0x0000


	//----- nvinfo : EIATTR_MAXREG_COUNT
	.align		4
        /*001c*/ 	.byte	0x03, 0x1b
        /*001e*/ 	.short	0x00ff


	//----- nvinfo : EIATTR_MERCURY_ISA_VERSION
	.align		4
        /*0020*/ 	.byte	0x03, 0x5f
        /*0022*/ 	.short	0x0101


	//----- nvinfo : EIATTR_VRC_CTA_INIT_COUNT
	.align		4
        /*0024*/ 	.byte	0x02, 0x4a
	.zero		1
	.zero		1


	//----- nvinfo : EIATTR_EXIT_INSTR_OFFSETS
	.align		4
        /*0028*/ 	.byte	0x04, 0x1c
        /*002a*/ 	.short	(.L_45 - .L_44)


	//   ....[0]....
.L_44:
        /*002c*/ 	.word	0x000007e0


	//   ....[1]....
        /*0030*/ 	.word	0x00000830


	//----- nvinfo : EIATTR_CRS_STACK_SIZE
	.align		4
.L_45:
        /*0034*/ 	.byte	0x04, 0x1e
        /*0036*/ 	.short	(.L_47 - .L_46)
.L_46:
        /*0038*/ 	.word	0x00000000


	//----- nvinfo : EIATTR_CBANK_PARAM_SIZE
	.align		4
.L_47:
        /*003c*/ 	.byte	0x03, 0x19
        /*003e*/ 	.short	0x0004


	//----- nvinfo : EIATTR_PARAM_CBANK
	.align		4
        /*0040*/ 	.byte	0x04, 0x0a
        /*0042*/ 	.short	(.L_49 - .L_48)
	.align		4
.L_48:
        /*0044*/ 	.word	index@(.nv.constant0.exception_in_divergent_call)
        /*0048*/ 	.short	0x0380
        /*004a*/ 	.short	0x0004


	//----- nvinfo : EIATTR_SW_WAR
	.align		4
.L_49:
        /*004c*/ 	.byte	0x04, 0x36
        /*004e*/ 	.short	(.L_51 - .L_50)
.L_50:
        /*0050*/ 	.word	0x00000008
.L_51:


//--------------------- .nv.callgraph             --------------------------
	.section	.nv.callgraph,"",@"SHT_CUDA_CALLGRAPH"
	.align	4
	.sectionentsize	8
	.align		4
        /*0000*/ 	.word	0x00000000
	.align		4
        /*0004*/ 	.word	0xffffffff
	.align		4
        /*0008*/ 	.word	0x00000000
	.align		4
        /*000c*/ 	.word	0xfffffffe
	.align		4
        /*0010*/ 	.word	0x00000000
	.align		4
        /*0014*/ 	.word	0xfffffffd
	.align		4
        /*0018*/ 	.word	0x00000000
	.align		4
        /*001c*/ 	.word	0xfffffffc


//--------------------- .nv.constant4             --------------------------
	.section	.nv.constant4,"a",@progbits
	.align	8
	.align		8
.nv.constant4:
        /*0000*/ 	.dword	output
	.align		8
        /*0008*/ 	.dword	input


//--------------------- .text.exception_in_conditional --------------------------
	.section	.text.exception_in_conditional,"ax",@progbits
	.align	128
        .global         exception_in_conditional
        .type           exception_in_conditional,@function
        .size           exception_in_conditional,(.L_x_24 - exception_in_conditional)
        .other          exception_in_conditional,@"STO_CUDA_ENTRY STV_DEFAULT"
exception_in_conditional:
.text.exception_in_conditional:
[----:B------:R-:W-:Y:S01]  /*0000*/  LDC R1, c[0x0][0x37c] ;  /* 0x0000df00ff017b82 */ /* 0x000fe20000000800 */
[----:B------:R-:W0:Y:S07]  /*0010*/  S2R R0, SR_TID.X ;  /* 0x0000000000007919 */ /* 0x000e2e0000002100 */
[----:B------:R-:W0:Y:S01]  /*0020*/  LDC.64 R2, c[0x4][0x8] ;  /* 0x01000200ff027b82 */ /* 0x000e220000000a00 */
[----:B------:R-:W1:Y:S01]  /*0030*/  LDCU.64 UR4, c[0x0][0x358] ;  /* 0x00006b00ff0477ac */ /* 0x000e620008000a00 */
[----:B0-----:R-:W-:-:S06]  /*0040*/  IMAD.WIDE.U32 R2, R0, 0x4, R2 ;  /* 0x0000000400027825 */ /* 0x001fcc00078e0002 */
[----:B-1----:R-:W2:Y:S01]  /*0050*/  LDG.E R2, desc[UR4][R2.64] ;  /* 0x0000000402027981 */ /* 0x002ea2000c1e1900 */
[----:B------:R-:W-:Y:S04]  /*0060*/  BSSY.RECONVERGENT B0, `(.L_x_0) ;  /* 0x000012b000007945 */ /* 0x000fe80003800200 */
[----:B------:R-:W-:Y:S01]  /*0070*/  BSSY.RELIABLE B1, `(.L_x_1) ;  /* 0x000000a000017945 */ /* 0x000fe20003800100 */
[----:B------:R-:W-:Y:S01]  /*0080*/  IMAD.MOV.U32 R5, RZ, RZ, RZ ;  /* 0x000000ffff057224 */ /* 0x000fe200078e00ff */
[----:B--2---:R-:W-:-:S13]  /*0090*/  ISETP.NE.AND P0, PT, R2, RZ, PT ;  /* 0x000000ff0200720c */ /* 0x004fda0003f05270 */
[----:B------:R-:W-:Y:S05]  /*00a0*/  @!P0 BRA `(.L_x_2) ;  /* 0x0000000000188947 */ /* 0x000fea0003800000 */
[----:B------:R-:W0:Y:S01]  /*00b0*/  LDCU UR6, c[0x0][0x360] ;  /* 0x00006c00ff0677ac */ /* 0x000e220008000800 */
[----:B------:R-:W-:Y:S01]  /*00c0*/  IMAD.MOV.U32 R5, RZ, RZ, -0x1 ;  /* 0xffffffffff057424 */ /* 0x000fe200078e00ff */
[----:B0-----:R-:W-:-:S13]  /*00d0*/  ISETP.GT.U32.AND P0, PT, R2, UR6, PT ;  /* 0x0000000602007c0c */ /* 0x001fda000bf04070 */
[----:B------:R-:W-:Y:S05]  /*00e0*/  @P0 BREAK.RELIABLE B1 ;  /* 0x0000000000010942 */ /* 0x000fea0003800100 */
[----:B------:R-:W-:Y:S05]  /*00f0*/  @P0 BRA `(.L_x_3) ;  /* 0x0000001000840947 */ /* 0x000fea0003800000 */
[----:B------:R-:W-:-:S07]  /*0100*/  SHF.R.U32.HI R5, RZ, 0x1, R2 ;  /* 0x00000001ff057819 */ /* 0x000fce0000011602 */
.L_x_2:
[----:B------:R-:W-:Y:S05]  /*0110*/  BSYNC.RELIABLE B1 ;  /* 0x0000000000017941 */ /* 0x000fea0003800100 */
.L_x_1:
[----:B------:R-:W-:-:S05]  /*0120*/  IMAD.IADD R5, R0, 0x1, R5 ;  /* 0x0000000100057824 */ /* 0x000fca00078e0205 */
[----:B------:R-:W-:-:S04]  /*0130*/  LEA.HI R5, R5, R0, RZ, 0x1f ;  /* 0x0000000005057211 */ /* 0x000fc800078ff8ff */
[----:B------:R-:W-:-:S04]  /*0140*/  LEA.HI R5, R5, R0, RZ, 0x1f ;  /* 0x0000000005057211 */ /* 0x000fc800078ff8ff */
[----:B------:R-:W-:-:S04]  /*0150*/  LEA.HI R5, R5, R0, RZ, 0x1f ;  /* 0x0000000005057211 */ /* 0x000fc800078ff8ff */
[----:B------:R-:W-:-:S04]  /*0160*/  LEA.HI R5, R5, R0, RZ, 0x1f ;  /* 0x0000000005057211 */ /* 0x000fc800078ff8ff */
[----:B------:R-:W-:-:S04]  /*0170*/  LEA.HI R5, R5, R0, RZ, 0x1f ;  /* 0x0000000005057211 */ /* 0x000fc800078ff8ff */
[----:B------:R-:W-:-:S04]  /*0180*/  SHF.R.U32.HI R5, RZ, 0x1, R5 ;  /* 0x00000001ff057819 */ /* 0x000fc80000011605 */
[CC--:B------:R-:W-:Y:S02]  /*0190*/  LOP3.LUT R2, R5.reuse, R0.reuse, RZ, 0xc0, !PT ;  /* 0x0000000005027212 */ /* 0x0c0fe400078ec0ff */
[----:B------:R-:W-:-:S04]  /*01a0*/  LOP3.LUT R5, R5, R0, RZ, 0x3c, !PT ;  /* 0x0000000005057212 */ /* 0x000fc800078e3cff */
[----:B------:R-:W-:-:S04]  /*01b0*/  LEA.HI R5, R5, R2, RZ, 0x1f ;  /* 0x0000000205057211 */ /* 0x000fc800078ff8ff */
        /* <DEDUP_REMOVED lines=275> */
[----:B------:R-:W-:-:S05]  /*12f0*/  LEA.HI R5, R5, R2, RZ, 0x1f ;  /* 0x0000000205057211 */ /* 0x000fca00078ff8ff */
[----:B------:R-:W-:-:S07]  /*1300*/  IMAD.IADD R5, R5, 0x1, R0 ;  /* 0x0000000105057824 */ /* 0x000fce00078e0200 */
.L_x_3:
[----:B------:R-:W-:Y:S05]  /*1310*/  BSYNC.RECONVERGENT B0 ;  /* 0x0000000000007941 */ /* 0x000fea0003800200 */
.L_x_0:
[----:B------:R-:W-:Y:S05]  /*1320*/  WARPSYNC.ALL ;  /* 0x0000000000007948 */ /* 0x000fea0003800000 */
[----:B------:R-:W0:Y:S02]  /*1330*/  LDC.64 R2, c[0x4][RZ] ;  /* 0x01000000ff027b82 */ /* 0x000e240000000a00 */
[----:B0-----:R-:W-:-:S05]  /*1340*/  IMAD.WIDE.U32 R2, R0, 0x4, R2 ;  /* 0x0000000400027825 */ /* 0x001fca00078e0002 */
[----:B------:R-:W-:Y:S01]  /*1350*/  STG.E desc[UR4][R2.64], R5 ;  /* 0x0000000502007986 */ /* 0x000fe2000c101904 */
[----:B------:R-:W-:Y:S05]  /*1360*/  EXIT ;  /* 0x000000000000794d */ /* 0x000fea0003800000 */
.L_x_4:
[----:B------:R-:W-:-:S00]  /*1370*/  BRA `(.L_x_4) ;  /* 0xfffffffc00fc7947 */ /* 0x000fc0000383ffff */
[----:B------:R-:W-:-:S00]  /*1380*/  NOP ;  /* 0x0000000000007918 */ /* 0x000fc00000000000 */
[----:B------:R-:W-:-:S00]  /*1390*/  NOP ;  /* 0x0000000000007918 */ /* 0x000fc00000000000 */
[----:B------:R-:W-:-:S00]  /*13a0*/  NOP ;  /* 0x0000000000007918 */ /* 0x000fc00000000000 */
[----:B------:R-:W-:-:S00]  /*13b0*/  NOP ;  /* 0x0000000000007918 */ /* 0x000fc00000000000 */
[----:B------:R-:W-:-:S00]  /*13c0*/  NOP ;  /* 0x0000000000007918 */ /* 0x000fc00000000000 */
[----:B------:R-:W-:-:S00]  /*13d0*/  NOP ;  /* 0x0000000000007918 */ /* 0x000fc00000000000 */
[----:B------:R-:W-:-:S00]  /*13e0*/  NOP ;  /* 0x0000000000007918 */ /* 0x000fc00000000000 */
[----:B------:R-:W-:-:S00]  /*13f0*/  NOP ;  /* 0x0000000000007918 */ /* 0x000fc00000000000 */
.L_x_24:


//--------------------- .text.exception_in_loop   --------------------------
	.section	.text.exception_in_loop,"ax",@progbits
	.align	128
        .global         exception_in_loop
        .type           exception_in_loop,@function
        .size           exception_in_loop,(.L_x_25 - exception_in_loop)
        .other          exception_in_loop,@"STO_CUDA_ENTRY STV_DEFAULT"
exception_in_loop:
.text.exception_in_loop:
[----:B------:R-:W-:Y:S01]  /*0000*/  LDC R1, c[0x0][0x37c] ;  /* 0x0000df00ff017b82 */ /* 0x000fe20000000800 */
[----:B------:R-:W0:Y:S01]  /*0010*/  S2R R0, SR_TID.X ;  /* 0x0000000000007919 */ /* 0x000e220000002100 */
[----:B------:R-:W1:Y:S01]  /*0020*/  LDCU.64 UR4, c[0x0][0x358] ;  /* 0x00006b00ff0477ac */ /* 0x000e620008000a00 */
[----:B------:R-:W-:Y:S01]  /*0030*/  BSSY.RECONVERGENT B1, `(.L_x_5) ;  /* 0x000005d000017945 */ /* 0x000fe20003800200 */
[----:B------:R-:W-:Y:S01]  /*0040*/  IMAD.MOV.U32 R6, RZ, RZ, RZ ;  /* 0x000000ffff067224 */ /* 0x000fe200078e00ff */
[----:B0-----:R-:W-:-:S13]  /*0050*/  ISETP.NE.AND P0, PT, R0, RZ, PT ;  /* 0x000000ff0000720c */ /* 0x001fda0003f05270 */
[----:B-1----:R-:W-:Y:S05]  /*0060*/  @!P0 BRA `(.L_x_6) ;  /* 0x0000000000488947 */ /* 0x002fea0003800000 */
[----:B------:R-:W0:Y:S02]  /*0070*/  LDC.64 R2, c[0x4][0x8] ;  /* 0x01000200ff027b82 */ /* 0x000e240000000a00 */
[----:B0-----:R-:W2:Y:S06]  /*0080*/  LDG.E R2, desc[UR4][R2.64] ;  /* 0x0000000402027981 */ /* 0x001eac000c1e1900 */
[----:B------:R-:W2:Y:S01]  /*0090*/  LDC R9, c[0x0][0x360] ;  /* 0x0000d800ff097b82 */ /* 0x000ea20000000800 */
[----:B------:R-:W-:Y:S01]  /*00a0*/  IMAD.MOV.U32 R6, RZ, RZ, -0x1 ;  /* 0xffffffffff067424 */ /* 0x000fe200078e00ff */
[----:B--2---:R-:W-:-:S13]  /*00b0*/  ISETP.GT.U32.AND P0, PT, R2, R9, PT ;  /* 0x000000090200720c */ /* 0x004fda0003f04070 */
[----:B------:R-:W-:Y:S05]  /*00c0*/  @P0 BRA `(.L_x_7) ;  /* 0x00000004004c0947 */ /* 0x000fea0003800000 */
[----:B------:R-:W0:Y:S01]  /*00d0*/  LDC.64 R4, c[0x4][0x8] ;  /* 0x01000200ff047b82 */ /* 0x000e220000000a00 */
[----:B------:R-:W-:-:S07]  /*00e0*/  CS2R R6, SRZ ;  /* 0x0000000000067805 */ /* 0x000fce000001ff00 */
.L_x_8:
[----:B------:R-:W-:Y:S02]  /*00f0*/  VIADD R7, R7, 0x1 ;  /* 0x0000000107077836 */ /* 0x000fe40000000000 */
[----:B------:R-:W-:-:S03]  /*0100*/  IMAD.IADD R6, R2, 0x1, R6 ;  /* 0x0000000102067824 */ /* 0x000fc600078e0206 */
[----:B------:R-:W-:-:S13]  /*0110*/  ISETP.NE.AND P0, PT, R7, R0, PT ;  /* 0x000000000700720c */ /* 0x000fda0003f05270 */
[----:B------:R-:W-:Y:S05]  /*0120*/  @!P0 BRA `(.L_x_6) ;  /* 0x0000000000188947 */ /* 0x000fea0003800000 */
[----:B0-----:R-:W-:-:S06]  /*0130*/  IMAD.WIDE.U32 R2, R7, 0x4, R4 ;  /* 0x0000000407027825 */ /* 0x001fcc00078e0004 */
[----:B------:R-:W2:Y:S02]  /*0140*/  LDG.E R2, desc[UR4][R2.64] ;  /* 0x0000000402027981 */ /* 0x000ea4000c1e1900 */
[----:B--2---:R-:W-:-:S13]  /*0150*/  ISETP.GT.U32.AND P0, PT, R2, R9, PT ;  /* 0x000000090200720c */ /* 0x004fda0003f04070 */
[----:B------:R-:W-:Y:S05]  /*0160*/  @!P0 BRA `(.L_x_8) ;  /* 0xfffffffc00e08947 */ /* 0x000fea000383ffff */
[----:B------:R-:W-:Y:S01]  /*0170*/  IMAD.MOV.U32 R6, RZ, RZ, -0x1 ;  /* 0xffffffffff067424 */ /* 0x000fe200078e00ff */
[----:B------:R-:W-:Y:S06]  /*0180*/  BRA `(.L_x_7) ;  /* 0x00000004001c7947 */ /* 0x000fec0003800000 */
.L_x_6:
[----:B------:R-:W1:Y:S02]  /*0190*/  LDC R3, c[0x0][0x380] ;  /* 0x0000e000ff037b82 */ /* 0x000e640000000800 */
[----:B-1----:R-:W-:-:S13]  /*01a0*/  ISETP.NE.AND P0, PT, R3, RZ, PT ;  /* 0x000000ff0300720c */ /* 0x002fda0003f05270 */
[----:B------:R-:W-:Y:S05]  /*01b0*/  @!P0 BRA `(.L_x_7) ;  /* 0x0000000400108947 */ /* 0x000fea0003800000 */
[C---:B------:R-:W-:Y:S02]  /*01c0*/  ISETP.GE.U32.AND P0, PT, R3.reuse, 0x4, PT ;  /* 0x000000040300780c */ /* 0x040fe40003f06070 */
[----:B------:R-:W-:-:S11]  /*01d0*/  LOP3.LUT R2, R3, 0x3, RZ, 0xc0, !PT ;  /* 0x0000000303027812 */ /* 0x000fd600078ec0ff */
[----:B------:R-:W-:Y:S05]  /*01e0*/  @!P0 BRA `(.L_x_9) ;  /* 0x0000000000e48947 */ /* 0x000fea0003800000 */
[----:B------:R-:W-:Y:S01]  /*01f0*/  LOP3.LUT R3, R3, 0xfffffffc, RZ, 0xc0, !PT ;  /* 0xfffffffc03037812 */ /* 0x000fe200078ec0ff */
[----:B------:R-:W-:Y:S01]  /*0200*/  BSSY.RECONVERGENT B0, `(.L_x_9) ;  /* 0x0000037000007945 */ /* 0x000fe20003800200 */
[----:B0-----:R-:W-:-:S03]  /*0210*/  SHF.R.U32.HI R5, RZ, 0x1, R0 ;  /* 0x00000001ff057819 */ /* 0x001fc60000011600 */
[----:B------:R-:W-:-:S05]  /*0220*/  IMAD.MOV R3, RZ, RZ, -R3 ;  /* 0x000000ffff037224 */ /* 0x000fca00078e0a03 */
[----:B------:R-:W-:-:S13]  /*0230*/  ISETP.GE.AND P0, PT, R3, RZ, PT ;  /* 0x000000ff0300720c */ /* 0x000fda0003f06270 */
[----:B------:R-:W-:Y:S05]  /*0240*/  @P0 BRA `(.L_x_10) ;  /* 0x0000000000ac0947 */ /* 0x000fea0003800000 */
[----:B------:R-:W-:Y:S01]  /*0250*/  IMAD.MOV R4, RZ, RZ, -R3 ;  /* 0x000000ffff047224 */ /* 0x000fe200078e0a03 */
[----:B------:R-:W-:Y:S01]  /*0260*/  BSSY.RECONVERGENT B2, `(.L_x_11) ;  /* 0x0000018000027945 */ /* 0x000fe20003800200 */
[----:B------:R-:W-:-:S03]  /*0270*/  PLOP3.LUT P0, PT, PT, PT, PT, 0x80, 0x8 ;  /* 0x000000000008781c */ /* 0x000fc60003f0f070 */
[----:B------:R-:W-:-:S13]  /*0280*/  ISETP.GT.AND P1, PT, R4, 0xc, PT ;  /* 0x0000000c0400780c */ /* 0x000fda0003f24270 */
[----:B------:R-:W-:Y:S05]  /*0290*/  @!P1 BRA `(.L_x_12) ;  /* 0x0000000000509947 */ /* 0x000fea0003800000 */
[----:B------:R-:W-:-:S13]  /*02a0*/  PLOP3.LUT P0, PT, PT, PT, PT, 0x8, 0x80 ;  /* 0x000000000080781c */ /* 0x000fda0003f0e170 */
.L_x_13:
[----:B------:R-:W-:Y:S01]  /*02b0*/  SHF.R.U32.HI R6, RZ, 0x2, R6 ;  /* 0x00000002ff067819 */ /* 0x000fe20000011606 */
[----:B------:R-:W-:-:S03]  /*02c0*/  VIADD R3, R3, 0x10 ;  /* 0x0000001003037836 */ /* 0x000fc60000000000 */
[----:B------:R-:W-:Y:S02]  /*02d0*/  LOP3.LUT R6, R5, R0, R6, 0x96, !PT ;  /* 0x0000000005067212 */ /* 0x000fe400078e9606 */
[----:B------:R-:W-:Y:S02]  /*02e0*/  ISETP.GE.AND P1, PT, R3, -0xc, PT ;  /* 0xfffffff40300780c */ /* 0x000fe40003f26270 */
[----:B------:R-:W-:-:S04]  /*02f0*/  SHF.R.U32.HI R6, RZ, 0x2, R6 ;  /* 0x00000002ff067819 */ /* 0x000fc80000011606 */
[----:B------:R-:W-:-:S04]  /*0300*/  LOP3.LUT R6, R5, R0, R6, 0x96, !PT ;  /* 0x0000000005067212 */ /* 0x000fc800078e9606 */
        /* <DEDUP_REMOVED lines=11> */
[----:B------:R-:W-:Y:S01]  /*03c0*/  LOP3.LUT R6, R5, R0, R6, 0x96, !PT ;  /* 0x0000000005067212 */ /* 0x000fe200078e9606 */
[----:B------:R-:W-:Y:S06]  /*03d0*/  @!P1 BRA `(.L_x_13) ;  /* 0xfffffffc00b49947 */ /* 0x000fec000383ffff */
.L_x_12:
[----:B------:R-:W-:Y:S05]  /*03e0*/  BSYNC.RECONVERGENT B2 ;  /* 0x0000000000027941 */ /* 0x000fea0003800200 */
.L_x_11:
[----:B------:R-:W-:Y:S01]  /*03f0*/  IMAD.MOV R4, RZ, RZ, -R3 ;  /* 0x000000ffff047224 */ /* 0x000fe200078e0a03 */
[----:B------:R-:W-:Y:S04]  /*0400*/  BSSY.RECONVERGENT B2, `(.L_x_14) ;  /* 0x000000d000027945 */ /* 0x000fe80003800200 */
[----:B------:R-:W-:-:S13]  /*0410*/  ISETP.GT.AND P1, PT, R4, 0x4, PT ;  /* 0x000000040400780c */ /* 0x000fda0003f24270 */
[----:B------:R-:W-:Y:S05]  /*0420*/  @!P1 BRA `(.L_x_15) ;  /* 0x0000000000289947 */ /* 0x000fea0003800000 */
[----:B------:R-:W-:Y:S01]  /*0430*/  SHF.R.U32.HI R6, RZ, 0x2, R6 ;  /* 0x00000002ff067819 */ /* 0x000fe20000011606 */
[----:B------:R-:W-:Y:S01]  /*0440*/  VIADD R3, R3, 0x8 ;  /* 0x0000000803037836 */ /* 0x000fe20000000000 */
[----:B------:R-:W-:Y:S02]  /*0450*/  PLOP3.LUT P0, PT, PT, PT, PT, 0x8, 0x80 ;  /* 0x000000000080781c */ /* 0x000fe40003f0e170 */
[----:B------:R-:W-:-:S04]  /*0460*/  LOP3.LUT R6, R5, R0, R6, 0x96, !PT ;  /* 0x0000000005067212 */ /* 0x000fc800078e9606 */
[----:B------:R-:W-:-:S04]  /*0470*/  SHF.R.U32.HI R6, RZ, 0x2, R6 ;  /* 0x00000002ff067819 */ /* 0x000fc80000011606 */
[----:B------:R-:W-:-:S04]  /*0480*/  LOP3.LUT R6, R5, R0, R6, 0x96, !PT ;  /* 0x0000000005067212 */ /* 0x000fc800078e9606 */
[----:B------:R-:W-:-:S04]  /*0490*/  SHF.R.U32.HI R6, RZ, 0x2, R6 ;  /* 0x00000002ff067819 */ /* 0x000fc80000011606 */
[----:B------:R-:W-:-:S04]  /*04a0*/  LOP3.LUT R6, R5, R0, R6, 0x96, !PT ;  /* 0x0000000005067212 */ /* 0x000fc800078e9606 */
[----:B------:R-:W-:-:S04]  /*04b0*/  SHF.R.U32.HI R6, RZ, 0x2, R6 ;  /* 0x00000002ff067819 */ /* 0x000fc80000011606 */
[----:B------:R-:W-:-:S07]  /*04c0*/  LOP3.LUT R6, R5, R0, R6, 0x96, !PT ;  /* 0x0000000005067212 */ /* 0x000fce00078e9606 */
.L_x_15:
[----:B------:R-:W-:Y:S05]  /*04d0*/  BSYNC.RECONVERGENT B2 ;  /* 0x0000000000027941 */ /* 0x000fea0003800200 */
.L_x_14:
[----:B------:R-:W-:-:S13]  /*04e0*/  ISETP.NE.OR P0, PT, R3, RZ, P0 ;  /* 0x000000ff0300720c */ /* 0x000fda0000705670 */
[----:B------:R-:W-:Y:S05]  /*04f0*/  @!P0 BRA `(.L_x_16) ;  /* 0x00000000001c8947 */ /* 0x000fea0003800000 */
.L_x_10:
[----:B------:R-:W-:Y:S01]  /*0500*/  VIADD R3, R3, 0x4 ;  /* 0x0000000403037836 */ /* 0x000fe20000000000 */
[----:B------:R-:W-:-:S04]  /*0510*/  SHF.R.U32.HI R6, RZ, 0x2, R6 ;  /* 0x00000002ff067819 */ /* 0x000fc80000011606 */
[----:B------:R-:W-:Y:S02]  /*0520*/  ISETP.NE.AND P0, PT, R3, RZ, PT ;  /* 0x000000ff0300720c */ /* 0x000fe40003f05270 */
[----:B------:R-:W-:-:S04]  /*0530*/  LOP3.LUT R6, R5, R0, R6, 0x96, !PT ;  /* 0x0000000005067212 */ /* 0x000fc800078e9606 */
[----:B------:R-:W-:-:S04]  /*0540*/  SHF.R.U32.HI R6, RZ, 0x2, R6 ;  /* 0x00000002ff067819 */ /* 0x000fc80000011606 */
[----:B------:R-:W-:-:S03]  /*0550*/  LOP3.LUT R6, R5, R0, R6, 0x96, !PT ;  /* 0x0000000005067212 */ /* 0x000fc600078e9606 */
[----:B------:R-:W-:Y:S05]  /*0560*/  @P0 BRA `(.L_x_10) ;  /* 0xfffffffc00e40947 */ /* 0x000fea000383ffff */
.L_x_16:
[----:B------:R-:W-:Y:S05]  /*0570*/  BSYNC.RECONVERGENT B0 ;  /* 0x0000000000007941 */ /* 0x000fea0003800200 */
.L_x_9:
[----:B------:R-:W-:-:S13]  /*0580*/  ISETP.NE.AND P0, PT, R2, RZ, PT ;  /* 0x000000ff0200720c */ /* 0x000fda0003f05270 */
[----:B------:R-:W-:Y:S05]  /*0590*/  @!P0 BRA `(.L_x_7) ;  /* 0x0000000000188947 */ /* 0x000fea0003800000 */
[----:B------:R-:W-:-:S07]  /*05a0*/  IMAD.MOV R2, RZ, RZ, -R2 ;  /* 0x000000ffff027224 */ /* 0x000fce00078e0a02 */
.L_x_17:
[----:B------:R-:W-:Y:S01]  /*05b0*/  VIADD R2, R2, 0x1 ;  /* 0x0000000102027836 */ /* 0x000fe20000000000 */
[----:B------:R-:W-:-:S04]  /*05c0*/  SHF.R.U32.HI R3, RZ, 0x1, R6 ;  /* 0x00000001ff037819 */ /* 0x000fc80000011606 */
[----:B------:R-:W-:Y:S02]  /*05d0*/  ISETP.NE.AND P0, PT, R2, RZ, PT ;  /* 0x000000ff0200720c */ /* 0x000fe40003f05270 */
[----:B------:R-:W-:-:S11]  /*05e0*/  LOP3.LUT R6, R3, R0, RZ, 0x3c, !PT ;  /* 0x0000000003067212 */ /* 0x000fd600078e3cff */
[----:B------:R-:W-:Y:S05]  /*05f0*/  @P0 BRA `(.L_x_17) ;  /* 0xfffffffc00ec0947 */ /* 0x000fea000383ffff */
.L_x_7:
[----:B------:R-:W-:Y:S05]  /*0600*/  BSYNC.RECONVERGENT B1 ;  /* 0x0000000000017941 */ /* 0x000fea0003800200 */
.L_x_5:
[----:B------:R-:W1:Y:S02]  /*0610*/  LDC.64 R2, c[0x4][RZ] ;  /* 0x01000000ff027b82 */ /* 0x000e640000000a00 */
[----:B-1----:R-:W-:-:S05]  /*0620*/  IMAD.WIDE.U32 R2, R0, 0x4, R2 ;  /* 0x0000000400027825 */ /* 0x002fca00078e0002 */
[----:B------:R-:W-:Y:S01]  /*0630*/  STG.E desc[UR4][R2.64], R6 ;  /* 0x0000000602007986 */ /* 0x000fe2000c101904 */
[----:B------:R-:W-:Y:S05]  /*0640*/  EXIT ;  /* 0x000000000000794d */ /* 0x000fea0003800000 */
.L_x_18:
        /* <DEDUP_REMOVED lines=11> */
.L_x_25:


//--------------------- .text.exception_in_divergent_call --------------------------
	.section	.text.exception_in_divergent_call,"ax",@progbits
	.align	128
        .global         exception_in_divergent_call
        .type           exception_in_divergent_call,@function
        .size           exception_in_divergent_call,(.L_x_26 - exception_in_divergent_call)
        .other          exception_in_divergent_call,@"STO_CUDA_ENTRY STV_DEFAULT"
exception_in_divergent_call:
.text.exception_in_divergent_call:
[----:B------:R-:W-:Y:S01]  /*0000*/  LDC R1, c[0x0][0x37c] ;  /* 0x0000df00ff017b82 */ /* 0x000fe20000000800 */
[----:B------:R-:W0:Y:S07]  /*0010*/  S2R R0, SR_TID.X ;  /* 0x0000000000007919 */ /* 0x000e2e0000002100 */
[----:B------:R-:W0:Y:S01]  /*0020*/  LDC R5, c[0x0][0x380] ;  /* 0x0000e000ff057b82 */ /* 0x000e220000000800 */
[----:B------:R-:W1:Y:S01]  /*0030*/  LDCU.64 UR4, c[0x0][0x358] ;  /* 0x00006b00ff0477ac */ /* 0x000e620008000a00 */
[----:B------:R-:W-:Y:S01]  /*0040*/  BSSY.RECONVERGENT B0, `(.L_x_19) ;  /* 0x0000011000007945 */ /* 0x000fe20003800200 */
[----:B0-----:R-:W-:-:S13]  /*0050*/  ISETP.NE.AND P0, PT, R0, R5, PT ;  /* 0x000000050000720c */ /* 0x001fda0003f05270 */
[----:B-1----:R-:W-:Y:S05]  /*0060*/  @P0 BRA `(.L_x_20) ;  /* 0x0000000000200947 */ /* 0x002fea0003800000 */
[----:B------:R-:W0:Y:S02]  /*0070*/  LDC.64 R2, c[0x4][0x8] ;  /* 0x01000200ff027b82 */ /* 0x000e240000000a00 */
[----:B0-----:R-:W-:-:S06]  /*0080*/  IMAD.WIDE.U32 R2, R5, 0x4, R2 ;  /* 0x0000000405027825 */ /* 0x001fcc00078e0002 */
[----:B------:R-:W2:Y:S01]  /*0090*/  LDG.E R2, desc[UR4][R2.64] ;  /* 0x0000000402027981 */ /* 0x000ea2000c1e1900 */
[----:B------:R-:W0:Y:S02]  /*00a0*/  LDCU UR6, c[0x0][0x380] ;  /* 0x00007000ff0677ac */ /* 0x000e240008000800 */
[----:B0-----:R-:W-:Y:S01]  /*00b0*/  IMAD.U32 R4, RZ, RZ, UR6 ;  /* 0x00000006ff047e24 */ /* 0x001fe2000f8e00ff */
[----:B--2---:R-:W-:-:S13]  /*00c0*/  ISETP.NE.AND P0, PT, R2, R5, PT ;  /* 0x000000050200720c */ /* 0x004fda0003f05270 */
[----:B------:R-:W-:Y:S05]  /*00d0*/  @!P0 BRA `(.L_x_21) ;  /* 0x00000000001c8947 */ /* 0x000fea0003800000 */
[----:B------:R-:W-:Y:S05]  /*00e0*/  BRA `(.L_x_22) ;  /* 0x0000000400c07947 */ /* 0x000fea0003800000 */
.L_x_20:
[----:B------:R-:W0:Y:S02]  /*00f0*/  LDC.64 R2, c[0x4][0x8] ;  /* 0x01000200ff027b82 */ /* 0x000e240000000a00 */
[----:B0-----:R-:W-:-:S06]  /*0100*/  IMAD.WIDE.U32 R2, R0, 0x4, R2 ;  /* 0x0000000400027825 */ /* 0x001fcc00078e0002 */
[----:B------:R-:W2:Y:S02]  /*0110*/  LDG.E R2, desc[UR4][R2.64] ;  /* 0x0000000402027981 */ /* 0x000ea4000c1e1900 */
[----:B--2---:R-:W-:-:S13]  /*0120*/  ISETP.NE.AND P0, PT, R2, R5, PT ;  /* 0x000000050200720c */ /* 0x004fda0003f05270 */
[----:B------:R-:W-:Y:S05]  /*0130*/  @!P0 BRA `(.L_x_22) ;  /* 0x0000000400ac8947 */ /* 0x000fea0003800000 */
[----:B------:R-:W-:-:S07]  /*0140*/  IMAD.MOV.U32 R4, RZ, RZ, R0 ;  /* 0x000000ffff047224 */ /* 0x000fce00078e0000 */
.L_x_21:
[----:B------:R-:W-:Y:S05]  /*0150*/  BSYNC.RECONVERGENT B0 ;  /* 0x0000000000007941 */ /* 0x000fea0003800200 */
.L_x_19:
[----:B------:R-:W-:Y:S02]  /*0160*/  SHF.R.U32.HI R2, RZ, 0x2, R4 ;  /* 0x00000002ff027819 */ /* 0x000fe40000011604 */
[----:B------:R-:W-:Y:S01]  /*0170*/  SHF.R.U32.HI R3, RZ, 0x1, R0 ;  /* 0x00000001ff037819 */ /* 0x000fe20000011600 */
[----:B------:R-:W0:Y:S03]  /*0180*/  LDC.64 R4, c[0x4][RZ] ;  /* 0x01000000ff047b82 */ /* 0x000e260000000a00 */
[----:B------:R-:W-:-:S04]  /*0190*/  LOP3.LUT R2, R0, R2, R3, 0x96, !PT ;  /* 0x0000000200027212 */ /* 0x000fc800078e9603 */
[----:B------:R-:W-:-:S04]  /*01a0*/  SHF.R.U32.HI R2, RZ, 0x2, R2 ;  /* 0x00000002ff027819 */ /* 0x000fc80000011602 */
[----:B------:R-:W-:-:S04]  /*01b0*/  LOP3.LUT R2, R0, R2, R3, 0x96, !PT ;  /* 0x0000000200027212 */ /* 0x000fc800078e9603 */
[----:B------:R-:W-:-:S04]  /*01c0*/  SHF.R.U32.HI R2, RZ, 0x2, R2 ;  /* 0x00000002ff027819 */ /* 0x000fc80000011602 */
[----:B------:R-:W-:-:S04]  /*01d0*/  LOP3.LUT R2, R0, R2, R3, 0x96, !PT ;  /* 0x0000000200027212 */ /* 0x000fc800078e9603 */
[----:B------:R-:W-:Y:S01]  /*01e0*/  SHF.R.U32.HI R2, RZ, 0x2, R2 ;  /* 0x00000002ff027819 */ /* 0x000fe20000011602 */
[----:B0-----:R-:W-:-:S03]  /*01f0*/  IMAD.WIDE.U32 R4, R0, 0x4, R4 ;  /* 0x0000000400047825 */ /* 0x001fc600078e0004 */
        /* <DEDUP_REMOVED lines=92> */
[----:B------:R-:W-:-:S05]  /*07c0*/  LOP3.LUT R3, R0, R2, R3, 0x96, !PT ;  /* 0x0000000200037212 */ /* 0x000fca00078e9603 */
[----:B------:R-:W-:Y:S01]  /*07d0*/  STG.E desc[UR4][R4.64], R3 ;  /* 0x0000000304007986 */ /* 0x000fe2000c101904 */
[----:B------:R-:W-:Y:S05]  /*07e0*/  EXIT ;  /* 0x000000000000794d */ /* 0x000fea0003800000 */
.L_x_22:
[----:B------:R-:W0:Y:S01]  /*07f0*/  LDC.64 R2, c[0x4][RZ] ;  /* 0x01000000ff027b82 */ /* 0x000e220000000a00 */
[----:B------:R-:W-:Y:S02]  /*0800*/  IMAD.MOV.U32 R5, RZ, RZ, -0x1 ;  /* 0xffffffffff057424 */ /* 0x000fe400078e00ff */
[----:B0-----:R-:W-:-:S05]  /*0810*/  IMAD.WIDE.U32 R2, R0, 0x4, R2 ;  /* 0x0000000400027825 */ /* 0x001fca00078e0002 */
[----:B------:R-:W-:Y:S01]  /*0820*/  STG.E desc[UR4][R2.64], R5 ;  /* 0x0000000502007986 */ /* 0x000fe2000c101904 */
[----:B------:R-:W-:Y:S05]  /*0830*/  EXIT ;  /* 0x000000000000794d */ /* 0x000fea0003800000 */
.L_x_23:
        /* <DEDUP_REMOVED lines=12> */
.L_x_26:


//--------------------- .nv.shared.reserved.0     --------------------------
	.section	.nv.shared.reserved.0,"aw",@nobits
	.weak		__nv_reservedSMEM_offset_0_alias
	.size		__nv_reservedSMEM_offset_0_alias, 0, 64
	.other		__nv_reservedSMEM_offset_0_alias,@"STO_CUDA_RESERVED_SHARED STV_DEFAULT"
__nv_reservedSMEM_offset_0_alias:
	.zero		0
	.zero		64


//--------------------- .nv.global                --------------------------
	.section	.nv.global,"aw",@nobits
	.align	4
.nv.global:
	.type		output,@object
	.size		output,(input - output)
output:
	.zero		2048
	.type		input,@object
	.size		input,(.L_1 - input)
input:
	.zero		2048
.L_1:


//--------------------- .nv.constant0.exception_in_conditional --------------------------
	.section	.nv.constant0.exception_in_conditional,"a",@progbits
	.sectionflags	@""
	.align	4
.nv.constant0.exception_in_conditional:
	.zero		896


//--------------------- .nv.constant0.exception_in_loop --------------------------
	.section	.nv.constant0.exception_in_loop,"a",@progbits
	.sectionflags	@""
	.align	4
.nv.constant0.exception_in_loop:
	.zero		900


//--------------------- .nv.constant0.exception_in_divergent_call --------------------------
	.section	.nv.constant0.exception_in_divergent_call,"a",@progbits
	.sectionflags	@""
	.align	4
.nv.constant0.exception_in_divergent_call:
	.zero		900


//--------------------- SYMBOLS --------------------------

	.type		.nv.reservedSmem.offset0,@object
	.size		.nv.reservedSmem.offset0,0x4
